	.headerflags	@"EF_CUDA_TEXMODE_UNIFIED EF_CUDA_64BIT_ADDRESS EF_CUDA_ACCELERATORS EF_CUDA_SM90 EF_CUDA_VIRTUAL_SM(EF_CUDA_SM90)"
	.elftype	@"ET_EXEC"


//--------------------- .nv.info                  --------------------------
	.section	.nv.info,"",@"SHT_CUDA_INFO"
	.align	4


	//----- nvinfo : EIATTR_REGCOUNT
	.align		4
        /*0000*/ 	.byte	0x04, 0x2f
        /*0002*/ 	.short	(.L_3 - .L_2)
	.align		4
.L_2:
        /*0004*/ 	.word	index@(triton_poi_fused__native_batch_norm_legit_no_training_add_convolution_relu_18)
        /*0008*/ 	.word	0x00000020


	//----- nvinfo : EIATTR_MIN_STACK_SIZE
	.align		4
.L_3:
        /*000c*/ 	.byte	0x04, 0x12
        /*000e*/ 	.short	(.L_5 - .L_4)
	.align		4
.L_4:
        /*0010*/ 	.word	index@(triton_poi_fused__native_batch_norm_legit_no_training_add_convolution_relu_18)
        /*0014*/ 	.word	0x00000000


	//----- nvinfo : EIATTR_FRAME_SIZE
	.align		4
.L_5:
        /*0018*/ 	.byte	0x04, 0x11
        /*001a*/ 	.short	(.L_7 - .L_6)
	.align		4
.L_6:
        /*001c*/ 	.word	index@(triton_poi_fused__native_batch_norm_legit_no_training_add_convolution_relu_18)
        /*0020*/ 	.word	0x00000000


	//----- nvinfo : EIATTR_MIN_STACK_SIZE
	.align		4
.L_7:
        /*0024*/ 	.byte	0x04, 0x12
        /*0026*/ 	.short	(.L_9 - .L_8)
	.align		4
.L_8:
        /*0028*/ 	.word	index@(triton_poi_fused__native_batch_norm_legit_no_training_add_convolution_relu_18)
        /*002c*/ 	.word	0x00000000
.L_9:


//--------------------- .nv.info.triton_poi_fused__native_batch_norm_legit_no_training_add_convolution_relu_18 --------------------------
	.section	.nv.info.triton_poi_fused__native_batch_norm_legit_no_training_add_convolution_relu_18,"",@"SHT_CUDA_INFO"
	.sectionflags	@""
	.align	4


	//----- nvinfo : EIATTR_CUDA_API_VERSION
	.align		4
        /*0000*/ 	.byte	0x04, 0x37
        /*0002*/ 	.short	(.L_11 - .L_10)
.L_10:
        /*0004*/ 	.word	0x0000007c


	//----- nvinfo : EIATTR_KPARAM_INFO
	.align		4
.L_11:
        /*0008*/ 	.byte	0x04, 0x17
        /*000a*/ 	.short	(.L_13 - .L_12)
.L_12:
        /*000c*/ 	.word	0x00000000
        /*0010*/ 	.short	0x0008
        /*0012*/ 	.short	0x0040
        /*0014*/ 	.byte	0x00, 0xf0, 0x11, 0x00


	//----- nvinfo : EIATTR_KPARAM_INFO
	.align		4
.L_13:
        /*0018*/ 	.byte	0x04, 0x17
        /*001a*/ 	.short	(.L_15 - .L_14)
.L_14:
        /*001c*/ 	.word	0x00000000
        /*0020*/ 	.short	0x0007
        /*0022*/ 	.short	0x0038
        /*0024*/ 	.byte	0x00, 0xf4, 0x21, 0x00


	//----- nvinfo : EIATTR_KPARAM_INFO
	.align		4
.L_15:
        /*0028*/ 	.byte	0x04, 0x17
        /*002a*/ 	.short	(.L_17 - .L_16)
.L_16:
        /*002c*/ 	.word	0x00000000
        /*0030*/ 	.short	0x0006
        /*0032*/ 	.short	0x0030
        /*0034*/ 	.byte	0x00, 0xf4, 0x21, 0x00


	//----- nvinfo : EIATTR_KPARAM_INFO
	.align		4
.L_17:
        /*0038*/ 	.byte	0x04, 0x17
        /*003a*/ 	.short	(.L_19 - .L_18)
.L_18:
        /*003c*/ 	.word	0x00000000
        /*0040*/ 	.short	0x0005
        /*0042*/ 	.short	0x0028
        /*0044*/ 	.byte	0x00, 0xf4, 0x21, 0x00


	//----- nvinfo : EIATTR_KPARAM_INFO
	.align		4
.L_19:
        /*0048*/ 	.byte	0x04, 0x17
        /*004a*/ 	.short	(.L_21 - .L_20)
.L_20:
        /*004c*/ 	.word	0x00000000
        /*0050*/ 	.short	0x0004
        /*0052*/ 	.short	0x0020
        /*0054*/ 	.byte	0x00, 0xf4, 0x21, 0x00


	//----- nvinfo : EIATTR_KPARAM_INFO
	.align		4
.L_21:
        /*0058*/ 	.byte	0x04, 0x17
        /*005a*/ 	.short	(.L_23 - .L_22)
.L_22:
        /*005c*/ 	.word	0x00000000
        /*0060*/ 	.short	0x0003
        /*0062*/ 	.short	0x0018
        /*0064*/ 	.byte	0x00, 0xf4, 0x21, 0x00


	//----- nvinfo : EIATTR_KPARAM_INFO
	.align		4
.L_23:
        /*0068*/ 	.byte	0x04, 0x17
        /*006a*/ 	.short	(.L_25 - .L_24)
.L_24:
        /*006c*/ 	.word	0x00000000
        /*0070*/ 	.short	0x0002
        /*0072*/ 	.short	0x0010
        /*0074*/ 	.byte	0x00, 0xf4, 0x21, 0x00


	//----- nvinfo : EIATTR_KPARAM_INFO
	.align		4
.L_25:
        /*0078*/ 	.byte	0x04, 0x17
        /*007a*/ 	.short	(.L_27 - .L_26)
.L_26:
        /*007c*/ 	.word	0x00000000
        /*0080*/ 	.short	0x0001
        /*0082*/ 	.short	0x0008
        /*0084*/ 	.byte	0x00, 0xf4, 0x21, 0x00


	//----- nvinfo : EIATTR_KPARAM_INFO
	.align		4
.L_27:
        /*0088*/ 	.byte	0x04, 0x17
        /*008a*/ 	.short	(.L_29 - .L_28)
.L_28:
        /*008c*/ 	.word	0x00000000
        /*0090*/ 	.short	0x0000
        /*0092*/ 	.short	0x0000
        /*0094*/ 	.byte	0x00, 0xf4, 0x21, 0x00


	//----- nvinfo : EIATTR_SPARSE_MMA_MASK
	.align		4
.L_29:
        /*0098*/ 	.byte	0x03, 0x50
        /*009a*/ 	.short	0x0000


	//----- nvinfo : EIATTR_MAXREG_COUNT
	.align		4
        /*009c*/ 	.byte	0x03, 0x1b
        /*009e*/ 	.short	0x00ff


	//----- nvinfo : EIATTR_EXIT_INSTR_OFFSETS
	.align		4
        /*00a0*/ 	.byte	0x04, 0x1c
        /*00a2*/ 	.short	(.L_31 - .L_30)


	//   ....[0]....
.L_30:
        /*00a4*/ 	.word	0x000008a0


	//----- nvinfo : EIATTR_REQNTID
	.align		4
.L_31:
        /*00a8*/ 	.byte	0x04, 0x10
        /*00aa*/ 	.short	(.L_33 - .L_32)
.L_32:
        /*00ac*/ 	.word	0x00000080
        /*00b0*/ 	.word	0x00000001
        /*00b4*/ 	.word	0x00000001


	//----- nvinfo : EIATTR_CBANK_PARAM_SIZE
	.align		4
.L_33:
        /*00b8*/ 	.byte	0x03, 0x19
        /*00ba*/ 	.short	0x0044


	//----- nvinfo : EIATTR_PARAM_CBANK
	.align		4
        /*00bc*/ 	.byte	0x04, 0x0a
        /*00be*/ 	.short	(.L_35 - .L_34)
	.align		4
.L_34:
        /*00c0*/ 	.word	index@(.nv.constant0.triton_poi_fused__native_batch_norm_legit_no_training_add_convolution_relu_18)
        /*00c4*/ 	.short	0x0210
        /*00c6*/ 	.short	0x0044


	//----- nvinfo : EIATTR_SW_WAR
	.align		4
.L_35:
        /*00c8*/ 	.byte	0x04, 0x36
        /*00ca*/ 	.short	(.L_37 - .L_36)
.L_36:
        /*00cc*/ 	.word	0x00000008
.L_37:


//--------------------- .nv.callgraph             --------------------------
	.section	.nv.callgraph,"",@"SHT_CUDA_CALLGRAPH"
	.align	4
	.sectionentsize	8
	.align		4
        /*0000*/ 	.word	0x00000000
	.align		4
        /*0004*/ 	.word	0xffffffff
	.align		4
        /*0008*/ 	.word	0x00000000
	.align		4
        /*000c*/ 	.word	0xfffffffe
	.align		4
        /*0010*/ 	.word	0x00000000
	.align		4
        /*0014*/ 	.word	0xfffffffd
	.align		4
        /*0018*/ 	.word	0x00000000
	.align		4
        /*001c*/ 	.word	0xfffffffc


//--------------------- .nv.constant4             --------------------------
	.section	.nv.constant4,"a",@progbits
	.align	8
	.align		8
.nv.constant4:
        /*0000*/ 	.dword	_$_str
	.align		8
        /*0008*/ 	.dword	_$_str_$_2


//--------------------- .text.triton_poi_fused__native_batch_norm_legit_no_training_add_convolution_relu_18 --------------------------
	.section	.text.triton_poi_fused__native_batch_norm_legit_no_training_add_convolution_relu_18,"ax",@progbits
	.align	128
        .global         triton_poi_fused__native_batch_norm_legit_no_training_add_convolution_relu_18
        .type           triton_poi_fused__native_batch_norm_legit_no_training_add_convolution_relu_18,@function
        .size           triton_poi_fused__native_batch_norm_legit_no_training_add_convolution_relu_18,(.L_x_1 - triton_poi_fused__native_batch_norm_legit_no_training_add_convolution_relu_18)
        .other          triton_poi_fused__native_batch_norm_legit_no_training_add_convolution_relu_18,@"STO_CUDA_ENTRY STV_DEFAULT"
triton_poi_fused__native_batch_norm_legit_no_training_add_convolution_relu_18:
.text.triton_poi_fused__native_batch_norm_legit_no_training_add_convolution_relu_18:
[----:B------:R-:W-:Y:S01]  /*0000*/  LDC R1, c[0x0][0x28] ;  /* 0x00000a00ff017b82 */ /* 0x000fe20000000800 */
[----:B------:R-:W1:Y:S07]  /*0010*/  S2R R0, SR_TID.X ;  /* 0x0000000000007919 */ /* 0x000e6e0000002100 */
[----:B------:R-:W2:Y:S01]  /*0020*/  LDC.64 R20, c[0x0][0x228] ;  /* 0x00008a00ff147b82 */ /* 0x000ea20000000a00 */
[----:B------:R-:W-:Y:S01]  /*0030*/  ULDC.64 UR4, c[0x0][0x208] ;  /* 0x0000820000047ab9 */ /* 0x000fe20000000a00 */
[----:B------:R-:W3:Y:S06]  /*0040*/  S2R R3, SR_CTAID.X ;  /* 0x0000000000037919 */ /* 0x000eec0000002500 */
[----:B------:R-:W4:Y:S08]  /*0050*/  LDC.64 R12, c[0x0][0x218] ;  /* 0x00008600ff0c7b82 */ /* 0x000f300000000a00 */
[----:B------:R-:W5:Y:S08]  /*0060*/  LDC.64 R26, c[0x0][0x210] ;  /* 0x00008400ff1a7b82 */ /* 0x000f700000000a00 */
[----:B------:R-:W5:Y:S01]  /*0070*/  LDC.64 R4, c[0x0][0x220] ;  /* 0x00008800ff047b82 */ /* 0x000f620000000a00 */
[----:B-1----:R-:W-:-:S02]  /*0080*/  SHF.L.U32 R0, R0, 0x2, RZ ;  /* 0x0000000200007819 */ /* 0x002fc400000006ff */
[----:B---3--:R-:W-:Y:S02]  /*0090*/  SHF.R.S32.HI R2, RZ, 0x15, R3 ;  /* 0x00000015ff027819 */ /* 0x008fe40000011403 */
[----:B------:R-:W-:Y:S02]  /*00a0*/  LOP3.LUT R0, R0, 0x1fc, RZ, 0xc0, !PT ;  /* 0x000001fc00007812 */ /* 0x000fe400078ec0ff */
[----:B------:R-:W-:Y:S02]  /*00b0*/  SGXT R2, R2, 0x1 ;  /* 0x000000010202781a */ /* 0x000fe40000000200 */
[----:B------:R-:W-:-:S04]  /*00c0*/  LEA R3, R3, R0, 0xa ;  /* 0x0000000003037211 */ /* 0x000fc800078e50ff */
[----:B------:R-:W-:-:S04]  /*00d0*/  LEA.HI R2, R2, R3, RZ, 0x9 ;  /* 0x0000000302027211 */ /* 0x000fc800078f48ff */
[----:B------:R-:W-:-:S04]  /*00e0*/  LOP3.LUT R2, R2, 0xfffffe00, RZ, 0xc0, !PT ;  /* 0xfffffe0002027812 */ /* 0x000fc800078ec0ff */
[----:B------:R-:W-:-:S05]  /*00f0*/  IADD3 R24, R3, -R2, RZ ;  /* 0x8000000203187210 */ /* 0x000fca0007ffe0ff */
[----:B--2---:R-:W-:-:S06]  /*0100*/  IMAD.WIDE R20, R24, 0x4, R20 ;  /* 0x0000000418147825 */ /* 0x004fcc00078e0214 */
[----:B------:R-:W2:Y:S01]  /*0110*/  LDG.E.EL.128 R20, desc[UR4][R20.64] ;  /* 0x0000000414147981 */ /* 0x000ea2000c2e1d00 */
[----:B----4-:R-:W-:-:S04]  /*0120*/  IMAD.WIDE R12, R24, 0x4, R12 ;  /* 0x00000004180c7825 */ /* 0x010fc800078e020c */
[----:B-----5:R-:W-:Y:S02]  /*0130*/  IMAD.WIDE R26, R3, 0x4, R26 ;  /* 0x00000004031a7825 */ /* 0x020fe400078e021a */
[----:B------:R-:W3:Y:S04]  /*0140*/  LDG.E.EL.128 R12, desc[UR4][R12.64] ;  /* 0x000000040c0c7981 */ /* 0x000ee8000c2e1d00 */
[----:B------:R-:W3:Y:S04]  /*0150*/  LDG.E.128 R8, desc[UR4][R26.64] ;  /* 0x000000041a087981 */ /* 0x000ee8000c1e1d00 */
[----:B------:R-:W4:Y:S01]  /*0160*/  LDG.E.128 R16, desc[UR4][R26.64+0x800] ;  /* 0x000800041a107981 */ /* 0x000f22000c1e1d00 */
[----:B0-----:R-:W-:-:S06]  /*0170*/  IMAD.WIDE R4, R24, 0x4, R4 ;  /* 0x0000000418047825 */ /* 0x001fcc00078e0204 */
[----:B------:R-:W5:Y:S01]  /*0180*/  LDG.E.EL.128 R4, desc[UR4][R4.64] ;  /* 0x0000000404047981 */ /* 0x000f62000c2e1d00 */
[----:B--2---:R-:W-:-:S04]  /*0190*/  FADD R2, R20, 9.9999997473787516356e-06 ;  /* 0x3727c5ac14027421 */ /* 0x004fc80000000000 */
[----:B------:R-:W0:Y:S01]  /*01a0*/  MUFU.SQRT R0, R2 ;  /* 0x0000000200007308 */ /* 0x000e220000002000 */
[----:B------:R-:W-:Y:S01]  /*01b0*/  FADD R21, R21, 9.9999997473787516356e-06 ;  /* 0x3727c5ac15157421 */ /* 0x000fe20000000000 */
[----:B------:R-:W-:Y:S01]  /*01c0*/  FADD R20, R22, 9.9999997473787516356e-06 ;  /* 0x3727c5ac16147421 */ /* 0x000fe20000000000 */
[----:B------:R-:W-:-:S05]  /*01d0*/  FADD R23, R23, 9.9999997473787516356e-06 ;  /* 0x3727c5ac17177421 */ /* 0x000fca0000000000 */
[----:B------:R-:W1:Y:S01]  /*01e0*/  MUFU.SQRT R21, R21 ;  /* 0x0000001500157308 */ /* 0x000e620000002000 */
[C---:B0-----:R-:W-:Y:S02]  /*01f0*/  FSETP.GT.AND P6, PT, R0.reuse, 8.50705917302346158658e+37, PT ;  /* 0x7e8000000000780b */ /* 0x041fe40003fc4000 */
[----:B------:R-:W-:-:S05]  /*0200*/  FSETP.GEU.AND P5, PT, R0, 1.175494350822287508e-38, PT ;  /* 0x008000000000780b */ /* 0x000fca0003fae000 */
[----:B------:R-:W0:Y:S08]  /*0210*/  MUFU.SQRT R20, R20 ;  /* 0x0000001400147308 */ /* 0x000e300000002000 */
[----:B------:R-:W2:Y:S01]  /*0220*/  MUFU.SQRT R23, R23 ;  /* 0x0000001700177308 */ /* 0x000ea20000002000 */
[C---:B-1----:R-:W-:Y:S01]  /*0230*/  FSETP.GT.AND P4, PT, R21.reuse, 8.50705917302346158658e+37, PT ;  /* 0x7e8000001500780b */ /* 0x042fe20003f84000 */
[----:B------:R-:W-:Y:S01]  /*0240*/  @P6 FMUL R0, R0, 0.25 ;  /* 0x3e80000000006820 */ /* 0x000fe20000400000 */
[----:B------:R-:W-:Y:S01]  /*0250*/  HFMA2.MMA R22, -RZ, RZ, 1.625, 0 ;  /* 0x3e800000ff167435 */ /* 0x000fe200000001ff */
[----:B------:R-:W-:-:S02]  /*0260*/  FSETP.GEU.AND P3, PT, R21, 1.175494350822287508e-38, PT ;  /* 0x008000001500780b */ /* 0x000fc40003f6e000 */
[----:B------:R-:W-:Y:S01]  /*0270*/  @!P5 FMUL R0, R0, 16777216 ;  /* 0x4b8000000000d820 */ /* 0x000fe20000400000 */
[C---:B0-----:R-:W-:Y:S02]  /*0280*/  FSETP.GT.AND P2, PT, R20.reuse, 8.50705917302346158658e+37, PT ;  /* 0x7e8000001400780b */ /* 0x041fe40003f44000 */
[----:B------:R-:W-:-:S03]  /*0290*/  FSETP.GEU.AND P0, PT, R20, 1.175494350822287508e-38, PT ;  /* 0x008000001400780b */ /* 0x000fc60003f0e000 */
[----:B------:R-:W0:Y:S01]  /*02a0*/  MUFU.RCP R0, R0 ;  /* 0x0000000000007308 */ /* 0x000e220000001000 */
[----:B--2---:R-:W-:Y:S01]  /*02b0*/  FSETP.GT.AND P1, PT, R23, 8.50705917302346158658e+37, PT ;  /* 0x7e8000001700780b */ /* 0x004fe20003f24000 */
[----:B------:R-:W-:Y:S01]  /*02c0*/  @P4 FMUL R21, R21, 0.25 ;  /* 0x3e80000015154820 */ /* 0x000fe20000400000 */
[----:B------:R-:W-:Y:S02]  /*02d0*/  FSEL R25, R22, 1, P6 ;  /* 0x3f80000016197808 */ /* 0x000fe40003000000 */
[----:B------:R-:W-:Y:S01]  /*02e0*/  FSETP.GEU.AND P6, PT, R23, 1.175494350822287508e-38, PT ;  /* 0x008000001700780b */ /* 0x000fe20003fce000 */
[----:B------:R-:W-:Y:S02]  /*02f0*/  @!P3 FMUL R21, R21, 16777216 ;  /* 0x4b8000001515b820 */ /* 0x000fe40000400000 */
[----:B------:R-:W-:Y:S01]  /*0300*/  @P2 FMUL R20, R20, 0.25 ;  /* 0x3e80000014142820 */ /* 0x000fe20000400000 */
[----:B------:R-:W-:Y:S01]  /*0310*/  @!P5 FMUL R25, R25, 16777216 ;  /* 0x4b8000001919d820 */ /* 0x000fe20000400000 */
[----:B------:R-:W1:Y:S02]  /*0320*/  MUFU.RCP R2, R21 ;  /* 0x0000001500027308 */ /* 0x000e640000001000 */
[----:B------:R-:W-:-:S02]  /*0330*/  @!P0 FMUL R20, R20, 16777216 ;  /* 0x4b80000014148820 */ /* 0x000fc40000400000 */
[----:B------:R-:W-:Y:S01]  /*0340*/  @P1 FMUL R23, R23, 0.25 ;  /* 0x3e80000017171820 */ /* 0x000fe20000400000 */
[----:B0-----:R-:W-:Y:S01]  /*0350*/  FMUL R0, R0, R25 ;  /* 0x0000001900007220 */ /* 0x001fe20000400000 */
[----:B------:R-:W-:Y:S02]  /*0360*/  FSEL R25, R22, 1, P4 ;  /* 0x3f80000016197808 */ /* 0x000fe40002000000 */
[----:B------:R-:W-:Y:S01]  /*0370*/  @!P6 FMUL R23, R23, 16777216 ;  /* 0x4b8000001717e820 */ /* 0x000fe20000400000 */
[----:B------:R-:W0:Y:S02]  /*0380*/  MUFU.RCP R20, R20 ;  /* 0x0000001400147308 */ /* 0x000e240000001000 */
[----:B------:R-:W-:-:S06]  /*0390*/  @!P3 FMUL R25, R25, 16777216 ;  /* 0x4b8000001919b820 */ /* 0x000fcc0000400000 */
[----:B------:R-:W2:Y:S01]  /*03a0*/  MUFU.RCP R23, R23 ;  /* 0x0000001700177308 */ /* 0x000ea20000001000 */
[----:B-1----:R-:W-:Y:S01]  /*03b0*/  FMUL R2, R2, R25 ;  /* 0x0000001902027220 */ /* 0x002fe20000400000 */
[C---:B------:R-:W-:Y:S02]  /*03c0*/  FSEL R25, R22.reuse, 1, P2 ;  /* 0x3f80000016197808 */ /* 0x040fe40001000000 */
[----:B------:R-:W-:-:S03]  /*03d0*/  FSEL R22, R22, 1, P1 ;  /* 0x3f80000016167808 */ /* 0x000fc60000800000 */
[----:B------:R-:W-:Y:S02]  /*03e0*/  @!P0 FMUL R25, R25, 16777216 ;  /* 0x4b80000019198820 */ /* 0x000fe40000400000 */
[----:B------:R-:W-:Y:S01]  /*03f0*/  @!P6 FMUL R22, R22, 16777216 ;  /* 0x4b8000001616e820 */ /* 0x000fe20000400000 */
[--C-:B---3--:R-:W-:Y:S01]  /*0400*/  FADD R8, R8, R12.reuse ;  /* 0x0000000c08087221 */ /* 0x108fe20000000000 */
[----:B0-----:R-:W-:Y:S01]  /*0410*/  FMUL R21, R20, R25 ;  /* 0x0000001914157220 */ /* 0x001fe20000400000 */
[--C-:B------:R-:W-:Y:S01]  /*0420*/  FADD R9, R9, R13.reuse ;  /* 0x0000000d09097221 */ /* 0x100fe20000000000 */
[----:B----4-:R-:W-:Y:S01]  /*0430*/  FADD R12, R16, R12 ;  /* 0x0000000c100c7221 */ /* 0x010fe20000000000 */
[----:B------:R-:W-:Y:S01]  /*0440*/  FADD R13, R17, R13 ;  /* 0x0000000d110d7221 */ /* 0x000fe20000000000 */
[----:B--2---:R-:W-:Y:S01]  /*0450*/  FMUL R20, R23, R22 ;  /* 0x0000001617147220 */ /* 0x004fe20000400000 */
[----:B------:R-:W0:Y:S08]  /*0460*/  LDC.64 R16, c[0x0][0x230] ;  /* 0x00008c00ff107b82 */ /* 0x000e300000000a00 */
[----:B------:R-:W1:Y:S01]  /*0470*/  LDC.64 R22, c[0x0][0x238] ;  /* 0x00008e00ff167b82 */ /* 0x000e620000000a00 */
[--C-:B------:R-:W-:Y:S01]  /*0480*/  FADD R10, R10, R14.reuse ;  /* 0x0000000e0a0a7221 */ /* 0x100fe20000000000 */
[--C-:B------:R-:W-:Y:S01]  /*0490*/  FADD R11, R11, R15.reuse ;  /* 0x0000000f0b0b7221 */ /* 0x100fe20000000000 */
[----:B------:R-:W-:Y:S01]  /*04a0*/  FADD R14, R18, R14 ;  /* 0x0000000e120e7221 */ /* 0x000fe20000000000 */
[----:B------:R-:W-:-:S02]  /*04b0*/  FADD R15, R19, R15 ;  /* 0x0000000f130f7221 */ /* 0x000fc40000000000 */
[C---:B-----5:R-:W-:Y:S01]  /*04c0*/  FADD R19, -R7.reuse, R11 ;  /* 0x0000000b07137221 */ /* 0x060fe20000000100 */
[C---:B------:R-:W-:Y:S01]  /*04d0*/  FADD R18, -R6.reuse, R14 ;  /* 0x0000000e06127221 */ /* 0x040fe20000000100 */
[----:B------:R-:W-:Y:S01]  /*04e0*/  FADD R7, -R7, R15 ;  /* 0x0000000f07077221 */ /* 0x000fe20000000100 */
[----:B------:R-:W-:-:S03]  /*04f0*/  FADD R28, -R6, R10 ;  /* 0x0000000a061c7221 */ /* 0x000fc60000000100 */
[----:B------:R-:W-:Y:S01]  /*0500*/  FMUL R6, R20, R7 ;  /* 0x0000000714067220 */ /* 0x000fe20000400000 */
[----:B0-----:R-:W-:-:S04]  /*0510*/  IMAD.WIDE R16, R24, 0x4, R16 ;  /* 0x0000000418107825 */ /* 0x001fc800078e0210 */
[C---:B------:R-:W-:Y:S01]  /*0520*/  FMUL R25, R21.reuse, R28 ;  /* 0x0000001c15197220 */ /* 0x040fe20000400000 */
[----:B------:R-:W-:Y:S01]  /*0530*/  FMUL R7, R21, R18 ;  /* 0x0000001215077220 */ /* 0x000fe20000400000 */
[----:B------:R-:W0:Y:S01]  /*0540*/  LDC.64 R28, c[0x0][0x240] ;  /* 0x00009000ff1c7b82 */ /* 0x000e220000000a00 */
[----:B-1----:R-:W-:-:S04]  /*0550*/  IMAD.WIDE R22, R24, 0x4, R22 ;  /* 0x0000000418167825 */ /* 0x002fc800078e0216 */
[----:B------:R-:W-:Y:S02]  /*0560*/  FMUL R24, R20, R19 ;  /* 0x0000001314187220 */ /* 0x000fe40000400000 */
[----:B------:R-:W2:Y:S04]  /*0570*/  LDG.E.EL.128 R16, desc[UR4][R16.64] ;  /* 0x0000000410107981 */ /* 0x000ea8000c2e1d00 */
[----:B------:R-:W2:Y:S01]  /*0580*/  LDG.E.EL.128 R20, desc[UR4][R22.64] ;  /* 0x0000000416147981 */ /* 0x000ea2000c2e1d00 */
[----:B0-----:R-:W-:-:S04]  /*0590*/  IMAD.WIDE R28, R3, 0x4, R28 ;  /* 0x00000004031c7825 */ /* 0x001fc800078e021c */
[C-C-:B--2---:R-:W-:Y:S01]  /*05a0*/  FFMA R6, R19.reuse, R6, R23.reuse ;  /* 0x0000000613067223 */ /* 0x144fe20000000017 */
[----:B------:R-:W-:Y:S01]  /*05b0*/  FFMA R24, R19, R24, R23 ;  /* 0x0000001813187223 */ /* 0x000fe20000000017 */
[C---:B------:R-:W-:Y:S01]  /*05c0*/  FADD R19, -R5.reuse, R9 ;  /* 0x0000000905137221 */ /* 0x040fe20000000100 */
[----:B------:R-:W-:Y:S01]  /*05d0*/  FADD R5, -R5, R13 ;  /* 0x0000000d05057221 */ /* 0x000fe20000000100 */
[C-C-:B------:R-:W-:Y:S01]  /*05e0*/  FFMA R7, R18.reuse, R7, R22.reuse ;  /* 0x0000000712077223 */ /* 0x140fe20000000016 */
[----:B------:R-:W-:Y:S01]  /*05f0*/  FFMA R25, R18, R25, R22 ;  /* 0x0000001912197223 */ /* 0x000fe20000000016 */
[C---:B------:R-:W-:Y:S01]  /*0600*/  FMUL R18, R2.reuse, R19 ;  /* 0x0000001302127220 */ /* 0x040fe20000400000 */
[----:B------:R-:W-:Y:S01]  /*0610*/  FMUL R2, R2, R5 ;  /* 0x0000000502027220 */ /* 0x000fe20000400000 */
[C---:B------:R-:W-:Y:S01]  /*0620*/  FADD R19, -R4.reuse, R8 ;  /* 0x0000000804137221 */ /* 0x040fe20000000100 */
[----:B------:R-:W-:-:S03]  /*0630*/  FADD R5, -R4, R12 ;  /* 0x0000000c04057221 */ /* 0x000fc60000000100 */
[C---:B------:R-:W-:Y:S01]  /*0640*/  FMUL R19, R0.reuse, R19 ;  /* 0x0000001300137220 */ /* 0x040fe20000400000 */
[----:B------:R-:W-:Y:S01]  /*0650*/  FMUL R5, R0, R5 ;  /* 0x0000000500057220 */ /* 0x000fe20000400000 */
[C-C-:B------:R-:W-:Y:S01]  /*0660*/  FFMA R0, R17.reuse, R2, R21.reuse ;  /* 0x0000000211007223 */ /* 0x140fe20000000015 */
[----:B------:R-:W-:Y:S01]  /*0670*/  FFMA R2, R17, R18, R21 ;  /* 0x0000001211027223 */ /* 0x000fe20000000015 */
[C-C-:B------:R-:W-:Y:S01]  /*0680*/  FFMA R4, R16.reuse, R19, R20.reuse ;  /* 0x0000001310047223 */ /* 0x140fe20000000014 */
[----:B------:R-:W-:Y:S02]  /*0690*/  FFMA R5, R16, R5, R20 ;  /* 0x0000000510057223 */ /* 0x000fe40000000014 */
[----:B------:R-:W2:Y:S04]  /*06a0*/  LDG.E.128 R16, desc[UR4][R28.64] ;  /* 0x000000041c107981 */ /* 0x000ea8000c1e1d00 */
[----:B------:R0:W3:Y:S02]  /*06b0*/  LDG.E.128 R20, desc[UR4][R28.64+0x800] ;  /* 0x000800041c147981 */ /* 0x0000e4000c1e1d00 */
[----:B0-----:R-:W0:Y:S02]  /*06c0*/  LDC.64 R28, c[0x0][0x248] ;  /* 0x00009200ff1c7b82 */ /* 0x001e240000000a00 */
[----:B------:R3:W-:Y:S04]  /*06d0*/  STG.E.128 desc[UR4][R26.64], R8 ;  /* 0x000000081a007986 */ /* 0x0007e8000c101d04 */
[----:B------:R-:W-:Y:S01]  /*06e0*/  STG.E.128 desc[UR4][R26.64+0x800], R12 ;  /* 0x0008000c1a007986 */ /* 0x000fe2000c101d04 */
[----:B0-----:R-:W-:Y:S01]  /*06f0*/  IMAD.WIDE R28, R3, 0x4, R28 ;  /* 0x00000004031c7825 */ /* 0x001fe200078e021c */
[----:B--2---:R-:W-:-:S03]  /*0700*/  FSETP.GEU.AND P6, PT, R4, -R16, PT ;  /* 0x800000100400720b */ /* 0x004fc60003fce000 */
[----:B------:R-:W-:Y:S01]  /*0710*/  FADD R4, R16, R4 ;  /* 0x0000000410047221 */ /* 0x000fe20000000000 */
[----:B------:R-:W-:Y:S01]  /*0720*/  FSETP.GEU.AND P0, PT, R2, -R17, PT ;  /* 0x800000110200720b */ /* 0x000fe20003f0e000 */
[----:B------:R-:W-:Y:S01]  /*0730*/  FADD R2, R17, R2 ;  /* 0x0000000211027221 */ /* 0x000fe20000000000 */
[----:B------:R-:W-:Y:S01]  /*0740*/  FSETP.GEU.AND P1, PT, R25, -R18, PT ;  /* 0x800000121900720b */ /* 0x000fe20003f2e000 */
[----:B------:R-:W-:Y:S01]  /*0750*/  FADD R18, R18, R25 ;  /* 0x0000001912127221 */ /* 0x000fe20000000000 */
[----:B------:R-:W-:Y:S01]  /*0760*/  FSETP.GEU.AND P2, PT, R24, -R19, PT ;  /* 0x800000131800720b */ /* 0x000fe20003f4e000 */
[----:B------:R-:W-:Y:S01]  /*0770*/  FADD R19, R19, R24 ;  /* 0x0000001813137221 */ /* 0x000fe20000000000 */
[----:B---3--:R-:W-:Y:S01]  /*0780*/  FADD R8, R20, R5 ;  /* 0x0000000514087221 */ /* 0x008fe20000000000 */
[----:B------:R-:W-:Y:S01]  /*0790*/  FADD R9, R21, R0 ;  /* 0x0000000015097221 */ /* 0x000fe20000000000 */
[----:B------:R-:W-:Y:S01]  /*07a0*/  FADD R10, R22, R7 ;  /* 0x00000007160a7221 */ /* 0x000fe20000000000 */
[----:B------:R-:W-:Y:S01]  /*07b0*/  SEL R4, R4, RZ, P6 ;  /* 0x000000ff04047207 */ /* 0x000fe20003000000 */
[----:B------:R-:W-:Y:S01]  /*07c0*/  FADD R11, R23, R6 ;  /* 0x00000006170b7221 */ /* 0x000fe20000000000 */
[----:B------:R-:W-:-:S02]  /*07d0*/  FSETP.GEU.AND P3, PT, R5, -R20, PT ;  /* 0x800000140500720b */ /* 0x000fc40003f6e000 */
[----:B------:R-:W-:Y:S02]  /*07e0*/  FSETP.GEU.AND P4, PT, R0, -R21, PT ;  /* 0x800000150000720b */ /* 0x000fe40003f8e000 */
[----:B------:R-:W-:Y:S02]  /*07f0*/  FSETP.GEU.AND P5, PT, R7, -R22, PT ;  /* 0x800000160700720b */ /* 0x000fe40003fae000 */
[----:B------:R-:W-:Y:S02]  /*0800*/  FSETP.GEU.AND P6, PT, R6, -R23, PT ;  /* 0x800000170600720b */ /* 0x000fe40003fce000 */
[----:B------:R-:W-:Y:S02]  /*0810*/  SEL R5, R2, RZ, P0 ;  /* 0x000000ff02057207 */ /* 0x000fe40000000000 */
[----:B------:R-:W-:Y:S02]  /*0820*/  SEL R6, R18, RZ, P1 ;  /* 0x000000ff12067207 */ /* 0x000fe40000800000 */
[----:B------:R-:W-:-:S02]  /*0830*/  SEL R7, R19, RZ, P2 ;  /* 0x000000ff13077207 */ /* 0x000fc40001000000 */
[----:B------:R-:W-:Y:S02]  /*0840*/  SEL R8, R8, RZ, P3 ;  /* 0x000000ff08087207 */ /* 0x000fe40001800000 */
[----:B------:R-:W-:Y:S02]  /*0850*/  SEL R9, R9, RZ, P4 ;  /* 0x000000ff09097207 */ /* 0x000fe40002000000 */
[----:B------:R-:W-:Y:S02]  /*0860*/  SEL R10, R10, RZ, P5 ;  /* 0x000000ff0a0a7207 */ /* 0x000fe40002800000 */
[----:B------:R-:W-:Y:S01]  /*0870*/  SEL R11, R11, RZ, P6 ;  /* 0x000000ff0b0b7207 */ /* 0x000fe20003000000 */
[----:B------:R-:W-:Y:S04]  /*0880*/  STG.E.128 desc[UR4][R28.64], R4 ;  /* 0x000000041c007986 */ /* 0x000fe8000c101d04 */
[----:B------:R-:W-:Y:S01]  /*0890*/  STG.E.128 desc[UR4][R28.64+0x800], R8 ;  /* 0x000800081c007986 */ /* 0x000fe2000c101d04 */
[----:B------:R-:W-:Y:S05]  /*08a0*/  EXIT ;  /* 0x000000000000794d */ /* 0x000fea0003800000 */
.L_x_0:
[----:B------:R-:W-:-:S00]  /*08b0*/  BRA `(.L_x_0) ;  /* 0xfffffffc00fc7947 */ /* 0x000fc0000383ffff */
[----:B------:R-:W-:-:S00]  /*08c0*/  NOP ;  /* 0x0000000000007918 */ /* 0x000fc00000000000 */
        /* <DEDUP_REMOVED lines=11> */
.L_x_1:


//--------------------- .nv.global.init           --------------------------
	.section	.nv.global.init,"aw",@progbits
.nv.global.init:
	.type		_$_str,@object
	.size		_$_str,(_$_str_$_2 - _$_str)
_$_str:
        /*0000*/ 	.byte	0x5f, 0x5f, 0x43, 0x55, 0x44, 0x41, 0x5f, 0x46, 0x54, 0x5a, 0x00
	.type		_$_str_$_2,@object
	.size		_$_str_$_2,(.L_1 - _$_str_$_2)
_$_str_$_2:
        /*000b*/ 	.byte	0x5f, 0x5f, 0x43, 0x55, 0x44, 0x41, 0x5f, 0x50, 0x52, 0x45, 0x43, 0x5f, 0x53, 0x51, 0x52, 0x54
        /*001b*/ 	.byte	0x00
.L_1:


//--------------------- .nv.constant0.triton_poi_fused__native_batch_norm_legit_no_training_add_convolution_relu_18 --------------------------
	.section	.nv.constant0.triton_poi_fused__native_batch_norm_legit_no_training_add_convolution_relu_18,"a",@progbits
	.sectionflags	@""
	.align	4
.nv.constant0.triton_poi_fused__native_batch_norm_legit_no_training_add_convolution_relu_18:
	.zero		596
